//
// Generated by NVIDIA NVVM Compiler
//
// Compiler Build ID: CL-36424714
// Cuda compilation tools, release 13.0, V13.0.88
// Based on NVVM 20.0.0
//

.version 9.0
.target sm_100
.address_size 64

	// .globl	_Z15squareMatrixGpuPdS_

.visible .entry _Z15squareMatrixGpuPdS_(
	.param .u64 .ptr .align 1 _Z15squareMatrixGpuPdS__param_0,
	.param .u64 .ptr .align 1 _Z15squareMatrixGpuPdS__param_1
)
{
	.reg .pred 	%p<3>;
	.reg .b32 	%r<18>;
	.reg .b64 	%rd<15>;
	.reg .b64 	%fd<52>;

	ld.param.u64 	%rd6, [_Z15squareMatrixGpuPdS__param_0];
	ld.param.u64 	%rd7, [_Z15squareMatrixGpuPdS__param_1];
	cvta.to.global.u64 	%rd1, %rd7;
	cvta.to.global.u64 	%rd2, %rd6;
	mov.u32 	%r10, %ctaid.x;
	mov.u32 	%r11, %ntid.x;
	mov.u32 	%r12, %tid.x;
	mad.lo.s32 	%r1, %r10, %r11, %r12;
	shl.b32 	%r2, %r1, 7;
	add.s64 	%rd3, %rd2, 64;
	mov.b32 	%r15, 0;
	cvt.s64.s32 	%rd9, %r1;
$L__BB0_1:
	cvt.u64.u32 	%rd8, %r15;
	add.s64 	%rd10, %rd9, %rd8;
	shl.b64 	%rd11, %rd10, 3;
	add.s64 	%rd4, %rd2, %rd11;
	add.s32 	%r14, %r2, %r15;
	mul.wide.s32 	%rd12, %r14, 8;
	add.s64 	%rd5, %rd1, %rd12;
	ld.global.f64 	%fd51, [%rd5];
	mov.b32 	%r17, 0;
	mov.u32 	%r16, %r2;
$L__BB0_2:
	mul.wide.s32 	%rd13, %r16, 8;
	add.s64 	%rd14, %rd3, %rd13;
	ld.global.f64 	%fd4, [%rd14+-64];
	ld.global.f64 	%fd5, [%rd4+1024];
	fma.rn.f64 	%fd6, %fd4, %fd5, %fd51;
	st.global.f64 	[%rd5], %fd6;
	ld.global.f64 	%fd7, [%rd14+-56];
	ld.global.f64 	%fd8, [%rd4+1024];
	fma.rn.f64 	%fd9, %fd7, %fd8, %fd6;
	st.global.f64 	[%rd5], %fd9;
	ld.global.f64 	%fd10, [%rd14+-48];
	ld.global.f64 	%fd11, [%rd4+1024];
	fma.rn.f64 	%fd12, %fd10, %fd11, %fd9;
	st.global.f64 	[%rd5], %fd12;
	ld.global.f64 	%fd13, [%rd14+-40];
	ld.global.f64 	%fd14, [%rd4+1024];
	fma.rn.f64 	%fd15, %fd13, %fd14, %fd12;
	st.global.f64 	[%rd5], %fd15;
	ld.global.f64 	%fd16, [%rd14+-32];
	ld.global.f64 	%fd17, [%rd4+1024];
	fma.rn.f64 	%fd18, %fd16, %fd17, %fd15;
	st.global.f64 	[%rd5], %fd18;
	ld.global.f64 	%fd19, [%rd14+-24];
	ld.global.f64 	%fd20, [%rd4+1024];
	fma.rn.f64 	%fd21, %fd19, %fd20, %fd18;
	st.global.f64 	[%rd5], %fd21;
	ld.global.f64 	%fd22, [%rd14+-16];
	ld.global.f64 	%fd23, [%rd4+1024];
	fma.rn.f64 	%fd24, %fd22, %fd23, %fd21;
	st.global.f64 	[%rd5], %fd24;
	ld.global.f64 	%fd25, [%rd14+-8];
	ld.global.f64 	%fd26, [%rd4+1024];
	fma.rn.f64 	%fd27, %fd25, %fd26, %fd24;
	st.global.f64 	[%rd5], %fd27;
	ld.global.f64 	%fd28, [%rd14];
	ld.global.f64 	%fd29, [%rd4+1024];
	fma.rn.f64 	%fd30, %fd28, %fd29, %fd27;
	st.global.f64 	[%rd5], %fd30;
	ld.global.f64 	%fd31, [%rd14+8];
	ld.global.f64 	%fd32, [%rd4+1024];
	fma.rn.f64 	%fd33, %fd31, %fd32, %fd30;
	st.global.f64 	[%rd5], %fd33;
	ld.global.f64 	%fd34, [%rd14+16];
	ld.global.f64 	%fd35, [%rd4+1024];
	fma.rn.f64 	%fd36, %fd34, %fd35, %fd33;
	st.global.f64 	[%rd5], %fd36;
	ld.global.f64 	%fd37, [%rd14+24];
	ld.global.f64 	%fd38, [%rd4+1024];
	fma.rn.f64 	%fd39, %fd37, %fd38, %fd36;
	st.global.f64 	[%rd5], %fd39;
	ld.global.f64 	%fd40, [%rd14+32];
	ld.global.f64 	%fd41, [%rd4+1024];
	fma.rn.f64 	%fd42, %fd40, %fd41, %fd39;
	st.global.f64 	[%rd5], %fd42;
	ld.global.f64 	%fd43, [%rd14+40];
	ld.global.f64 	%fd44, [%rd4+1024];
	fma.rn.f64 	%fd45, %fd43, %fd44, %fd42;
	st.global.f64 	[%rd5], %fd45;
	ld.global.f64 	%fd46, [%rd14+48];
	ld.global.f64 	%fd47, [%rd4+1024];
	fma.rn.f64 	%fd48, %fd46, %fd47, %fd45;
	st.global.f64 	[%rd5], %fd48;
	ld.global.f64 	%fd49, [%rd14+56];
	ld.global.f64 	%fd50, [%rd4+1024];
	fma.rn.f64 	%fd51, %fd49, %fd50, %fd48;
	st.global.f64 	[%rd5], %fd51;
	add.s32 	%r17, %r17, 16;
	add.s32 	%r16, %r16, 16;
	setp.ne.s32 	%p1, %r17, 128;
	@%p1 bra 	$L__BB0_2;
	add.s32 	%r15, %r15, 1;
	setp.ne.s32 	%p2, %r15, 128;
	@%p2 bra 	$L__BB0_1;
	ret;

}
	// .globl	_Z17squareMatrixGpuV2PdS_
.visible .entry _Z17squareMatrixGpuV2PdS_(
	.param .u64 .ptr .align 1 _Z17squareMatrixGpuV2PdS__param_0,
	.param .u64 .ptr .align 1 _Z17squareMatrixGpuV2PdS__param_1
)
{
	.reg .pred 	%p<2>;
	.reg .b32 	%r<18>;
	.reg .b64 	%rd<12>;
	.reg .b64 	%fd<52>;

	ld.param.u64 	%rd4, [_Z17squareMatrixGpuV2PdS__param_0];
	ld.param.u64 	%rd5, [_Z17squareMatrixGpuV2PdS__param_1];
	cvta.to.global.u64 	%rd6, %rd5;
	cvta.to.global.u64 	%rd7, %rd4;
	mov.u32 	%r7, %ctaid.x;
	mov.u32 	%r8, %ntid.x;
	mov.u32 	%r9, %tid.x;
	mad.lo.s32 	%r10, %r7, %r8, %r9;
	shr.s32 	%r11, %r10, 31;
	shr.u32 	%r12, %r11, 25;
	add.s32 	%r13, %r10, %r12;
	shr.s32 	%r14, %r13, 7;
	and.b32  	%r16, %r13, -128;
	mad.lo.s32 	%r15, %r14, -127, %r10;
	mul.wide.s32 	%rd8, %r15, 8;
	add.s64 	%rd1, %rd7, %rd8;
	mul.wide.s32 	%rd9, %r10, 8;
	add.s64 	%rd2, %rd6, %rd9;
	ld.global.f64 	%fd51, [%rd2];
	add.s64 	%rd3, %rd7, 64;
	mov.b32 	%r17, 0;
$L__BB1_1:
	mul.wide.s32 	%rd10, %r16, 8;
	add.s64 	%rd11, %rd3, %rd10;
	ld.global.f64 	%fd4, [%rd11+-64];
	ld.global.f64 	%fd5, [%rd1+1024];
	fma.rn.f64 	%fd6, %fd4, %fd5, %fd51;
	st.global.f64 	[%rd2], %fd6;
	ld.global.f64 	%fd7, [%rd11+-56];
	ld.global.f64 	%fd8, [%rd1+1024];
	fma.rn.f64 	%fd9, %fd7, %fd8, %fd6;
	st.global.f64 	[%rd2], %fd9;
	ld.global.f64 	%fd10, [%rd11+-48];
	ld.global.f64 	%fd11, [%rd1+1024];
	fma.rn.f64 	%fd12, %fd10, %fd11, %fd9;
	st.global.f64 	[%rd2], %fd12;
	ld.global.f64 	%fd13, [%rd11+-40];
	ld.global.f64 	%fd14, [%rd1+1024];
	fma.rn.f64 	%fd15, %fd13, %fd14, %fd12;
	st.global.f64 	[%rd2], %fd15;
	ld.global.f64 	%fd16, [%rd11+-32];
	ld.global.f64 	%fd17, [%rd1+1024];
	fma.rn.f64 	%fd18, %fd16, %fd17, %fd15;
	st.global.f64 	[%rd2], %fd18;
	ld.global.f64 	%fd19, [%rd11+-24];
	ld.global.f64 	%fd20, [%rd1+1024];
	fma.rn.f64 	%fd21, %fd19, %fd20, %fd18;
	st.global.f64 	[%rd2], %fd21;
	ld.global.f64 	%fd22, [%rd11+-16];
	ld.global.f64 	%fd23, [%rd1+1024];
	fma.rn.f64 	%fd24, %fd22, %fd23, %fd21;
	st.global.f64 	[%rd2], %fd24;
	ld.global.f64 	%fd25, [%rd11+-8];
	ld.global.f64 	%fd26, [%rd1+1024];
	fma.rn.f64 	%fd27, %fd25, %fd26, %fd24;
	st.global.f64 	[%rd2], %fd27;
	ld.global.f64 	%fd28, [%rd11];
	ld.global.f64 	%fd29, [%rd1+1024];
	fma.rn.f64 	%fd30, %fd28, %fd29, %fd27;
	st.global.f64 	[%rd2], %fd30;
	ld.global.f64 	%fd31, [%rd11+8];
	ld.global.f64 	%fd32, [%rd1+1024];
	fma.rn.f64 	%fd33, %fd31, %fd32, %fd30;
	st.global.f64 	[%rd2], %fd33;
	ld.global.f64 	%fd34, [%rd11+16];
	ld.global.f64 	%fd35, [%rd1+1024];
	fma.rn.f64 	%fd36, %fd34, %fd35, %fd33;
	st.global.f64 	[%rd2], %fd36;
	ld.global.f64 	%fd37, [%rd11+24];
	ld.global.f64 	%fd38, [%rd1+1024];
	fma.rn.f64 	%fd39, %fd37, %fd38, %fd36;
	st.global.f64 	[%rd2], %fd39;
	ld.global.f64 	%fd40, [%rd11+32];
	ld.global.f64 	%fd41, [%rd1+1024];
	fma.rn.f64 	%fd42, %fd40, %fd41, %fd39;
	st.global.f64 	[%rd2], %fd42;
	ld.global.f64 	%fd43, [%rd11+40];
	ld.global.f64 	%fd44, [%rd1+1024];
	fma.rn.f64 	%fd45, %fd43, %fd44, %fd42;
	st.global.f64 	[%rd2], %fd45;
	ld.global.f64 	%fd46, [%rd11+48];
	ld.global.f64 	%fd47, [%rd1+1024];
	fma.rn.f64 	%fd48, %fd46, %fd47, %fd45;
	st.global.f64 	[%rd2], %fd48;
	ld.global.f64 	%fd49, [%rd11+56];
	ld.global.f64 	%fd50, [%rd1+1024];
	fma.rn.f64 	%fd51, %fd49, %fd50, %fd48;
	st.global.f64 	[%rd2], %fd51;
	add.s32 	%r17, %r17, 16;
	add.s32 	%r16, %r16, 16;
	setp.ne.s32 	%p1, %r17, 128;
	@%p1 bra 	$L__BB1_1;
	ret;

}


// ===== COMPILED SASS (sm_100) =====

	.target	sm_100

	.elftype	@"ET_EXEC"


//--------------------- .note.nv.tkinfo           --------------------------
	.section	.note.nv.tkinfo,"",@"SHT_NOTE"
	.sectionflags	@"SHF_NOTE_NV_TKINFO"
	.tkinfo
        /*0018*/ 	.word	0x00000002
        /*0030*/ 	.string	""
        /*0030*/ 	.string	"ptxas"
        /*0030*/ 	.string	"Cuda compilation tools, release 13.0, V13.0.88"
        /*0030*/ 	.string	"Build cuda_13.0.r13.0/compiler.36424714_0"
        /*0030*/ 	.string	"-arch sm_100 -m 64 "



//--------------------- .note.nv.cuinfo           --------------------------
	.section	.note.nv.cuinfo,"",@"SHT_NOTE"
	.sectionflags	@"SHF_NOTE_NV_CUINFO"
        /*0018*/ 	.short	0x0002
        /*001a*/ 	.short	0x0064
        /*001c*/ 	.short	0x0082
	.zero		2


//--------------------- .nv.info                  --------------------------
	.section	.nv.info,"",@"SHT_CUDA_INFO"
	.align	4


	//----- nvinfo : EIATTR_REGCOUNT
	.align		4
        /*0000*/ 	.byte	0x04, 0x2f
        /*0002*/ 	.short	(.L_1 - .L_0)
	.align		4
.L_0:
        /*0004*/ 	.word	index@(_Z15squareMatrixGpuPdS_)
        /*0008*/ 	.word	0x00000016


	//----- nvinfo : EIATTR_FRAME_SIZE
	.align		4
.L_1:
        /*000c*/ 	.byte	0x04, 0x11
        /*000e*/ 	.short	(.L_3 - .L_2)
	.align		4
.L_2:
        /*0010*/ 	.word	index@(_Z15squareMatrixGpuPdS_)
        /*0014*/ 	.word	0x00000000


	//----- nvinfo : EIATTR_REGCOUNT
	.align		4
.L_3:
        /*0018*/ 	.byte	0x04, 0x2f
        /*001a*/ 	.short	(.L_5 - .L_4)
	.align		4
.L_4:
        /*001c*/ 	.word	index@(_Z17squareMatrixGpuV2PdS_)
        /*0020*/ 	.word	0x00000014


	//----- nvinfo : EIATTR_FRAME_SIZE
	.align		4
.L_5:
        /*0024*/ 	.byte	0x04, 0x11
        /*0026*/ 	.short	(.L_7 - .L_6)
	.align		4
.L_6:
        /*0028*/ 	.word	index@(_Z17squareMatrixGpuV2PdS_)
        /*002c*/ 	.word	0x00000000


	//----- nvinfo : EIATTR_MIN_STACK_SIZE
	.align		4
.L_7:
        /*0030*/ 	.byte	0x04, 0x12
        /*0032*/ 	.short	(.L_9 - .L_8)
	.align		4
.L_8:
        /*0034*/ 	.word	index@(_Z17squareMatrixGpuV2PdS_)
        /*0038*/ 	.word	0x00000000


	//----- nvinfo : EIATTR_MIN_STACK_SIZE
	.align		4
.L_9:
        /*003c*/ 	.byte	0x04, 0x12
        /*003e*/ 	.short	(.L_11 - .L_10)
	.align		4
.L_10:
        /*0040*/ 	.word	index@(_Z15squareMatrixGpuPdS_)
        /*0044*/ 	.word	0x00000000
.L_11:


//--------------------- .nv.compat                --------------------------
	.section	.nv.compat,"",@"SHT_CUDA_COMPAT_INFO"
	.align	4
        /*0000*/ 	.byte	0x02, 0x09, 0x00, 0x00, 0x02, 0x02, 0x01, 0x00, 0x02, 0x05, 0x05, 0x00, 0x03, 0x07, 0x01, 0x01
        /*0010*/ 	.byte	0x02, 0x03, 0x00, 0x00, 0x02, 0x06, 0x01, 0x00, 0x04, 0x0b, 0x08, 0x00, 0x01, 0x00, 0x00, 0x00
        /*0020*/ 	.byte	0x00, 0x00, 0x00, 0x00


//--------------------- .nv.info._Z17squareMatrixGpuV2PdS_ --------------------------
	.section	.nv.info._Z17squareMatrixGpuV2PdS_,"",@"SHT_CUDA_INFO"
	.sectionflags	@""
	.align	4


	//----- nvinfo : EIATTR_CUDA_API_VERSION
	.align		4
        /*0000*/ 	.byte	0x04, 0x37
        /*0002*/ 	.short	(.L_13 - .L_12)
.L_12:
        /*0004*/ 	.word	0x00000082


	//----- nvinfo : EIATTR_KPARAM_INFO
	.align		4
.L_13:
        /*0008*/ 	.byte	0x04, 0x17
        /*000a*/ 	.short	(.L_15 - .L_14)
.L_14:
        /*000c*/ 	.word	0x00000000
        /*0010*/ 	.short	0x0001
        /*0012*/ 	.short	0x0008
        /*0014*/ 	.byte	0x00, 0xf5, 0x21, 0x00


	//----- nvinfo : EIATTR_KPARAM_INFO
	.align		4
.L_15:
        /*0018*/ 	.byte	0x04, 0x17
        /*001a*/ 	.short	(.L_17 - .L_16)
.L_16:
        /*001c*/ 	.word	0x00000000
        /*0020*/ 	.short	0x0000
        /*0022*/ 	.short	0x0000
        /*0024*/ 	.byte	0x00, 0xf5, 0x21, 0x00


	//----- nvinfo : EIATTR_SPARSE_MMA_MASK
	.align		4
.L_17:
        /*0028*/ 	.byte	0x03, 0x50
        /*002a*/ 	.short	0x0000


	//----- nvinfo : EIATTR_MAXREG_COUNT
	.align		4
        /*002c*/ 	.byte	0x03, 0x1b
        /*002e*/ 	.short	0x00ff


	//----- nvinfo : EIATTR_MERCURY_ISA_VERSION
	.align		4
        /*0030*/ 	.byte	0x03, 0x5f
        /*0032*/ 	.short	0x0101


	//----- nvinfo : EIATTR_VRC_CTA_INIT_COUNT
	.align		4
        /*0034*/ 	.byte	0x02, 0x4a
	.zero		1
	.zero		1


	//----- nvinfo : EIATTR_EXIT_INSTR_OFFSETS
	.align		4
        /*0038*/ 	.byte	0x04, 0x1c
        /*003a*/ 	.short	(.L_19 - .L_18)


	//   ....[0]....
.L_18:
        /*003c*/ 	.word	0x000005b0


	//----- nvinfo : EIATTR_CBANK_PARAM_SIZE
	.align		4
.L_19:
        /*0040*/ 	.byte	0x03, 0x19
        /*0042*/ 	.short	0x0010


	//----- nvinfo : EIATTR_PARAM_CBANK
	.align		4
        /*0044*/ 	.byte	0x04, 0x0a
        /*0046*/ 	.short	(.L_21 - .L_20)
	.align		4
.L_20:
        /*0048*/ 	.word	index@(.nv.constant0._Z17squareMatrixGpuV2PdS_)
        /*004c*/ 	.short	0x0380
        /*004e*/ 	.short	0x0010


	//----- nvinfo : EIATTR_SW_WAR
	.align		4
.L_21:
        /*0050*/ 	.byte	0x04, 0x36
        /*0052*/ 	.short	(.L_23 - .L_22)
.L_22:
        /*0054*/ 	.word	0x00000008
.L_23:


//--------------------- .nv.info._Z15squareMatrixGpuPdS_ --------------------------
	.section	.nv.info._Z15squareMatrixGpuPdS_,"",@"SHT_CUDA_INFO"
	.sectionflags	@""
	.align	4


	//----- nvinfo : EIATTR_CUDA_API_VERSION
	.align		4
        /*0000*/ 	.byte	0x04, 0x37
        /*0002*/ 	.short	(.L_25 - .L_24)
.L_24:
        /*0004*/ 	.word	0x00000082


	//----- nvinfo : EIATTR_KPARAM_INFO
	.align		4
.L_25:
        /*0008*/ 	.byte	0x04, 0x17
        /*000a*/ 	.short	(.L_27 - .L_26)
.L_26:
        /*000c*/ 	.word	0x00000000
        /*0010*/ 	.short	0x0001
        /*0012*/ 	.short	0x0008
        /*0014*/ 	.byte	0x00, 0xf5, 0x21, 0x00


	//----- nvinfo : EIATTR_KPARAM_INFO
	.align		4
.L_27:
        /*0018*/ 	.byte	0x04, 0x17
        /*001a*/ 	.short	(.L_29 - .L_28)
.L_28:
        /*001c*/ 	.word	0x00000000
        /*0020*/ 	.short	0x0000
        /*0022*/ 	.short	0x0000
        /*0024*/ 	.byte	0x00, 0xf5, 0x21, 0x00


	//----- nvinfo : EIATTR_SPARSE_MMA_MASK
	.align		4
.L_29:
        /*0028*/ 	.byte	0x03, 0x50
        /*002a*/ 	.short	0x0000


	//----- nvinfo : EIATTR_MAXREG_COUNT
	.align		4
        /*002c*/ 	.byte	0x03, 0x1b
        /*002e*/ 	.short	0x00ff


	//----- nvinfo : EIATTR_MERCURY_ISA_VERSION
	.align		4
        /*0030*/ 	.byte	0x03, 0x5f
        /*0032*/ 	.short	0x0101


	//----- nvinfo : EIATTR_VRC_CTA_INIT_COUNT
	.align		4
        /*0034*/ 	.byte	0x02, 0x4a
	.zero		1
	.zero		1


	//----- nvinfo : EIATTR_EXIT_INSTR_OFFSETS
	.align		4
        /*0038*/ 	.byte	0x04, 0x1c
        /*003a*/ 	.short	(.L_31 - .L_30)


	//   ....[0]....
.L_30:
        /*003c*/ 	.word	0x00000600


	//----- nvinfo : EIATTR_CBANK_PARAM_SIZE
	.align		4
.L_31:
        /*0040*/ 	.byte	0x03, 0x19
        /*0042*/ 	.short	0x0010


	//----- nvinfo : EIATTR_PARAM_CBANK
	.align		4
        /*0044*/ 	.byte	0x04, 0x0a
        /*0046*/ 	.short	(.L_33 - .L_32)
	.align		4
.L_32:
        /*0048*/ 	.word	index@(.nv.constant0._Z15squareMatrixGpuPdS_)
        /*004c*/ 	.short	0x0380
        /*004e*/ 	.short	0x0010


	//----- nvinfo : EIATTR_SW_WAR
	.align		4
.L_33:
        /*0050*/ 	.byte	0x04, 0x36
        /*0052*/ 	.short	(.L_35 - .L_34)
.L_34:
        /*0054*/ 	.word	0x00000008
.L_35:


//--------------------- .nv.callgraph             --------------------------
	.section	.nv.callgraph,"",@"SHT_CUDA_CALLGRAPH"
	.align	4
	.sectionentsize	8
	.align		4
        /*0000*/ 	.word	0x00000000
	.align		4
        /*0004*/ 	.word	0xffffffff
	.align		4
        /*0008*/ 	.word	0x00000000
	.align		4
        /*000c*/ 	.word	0xfffffffe
	.align		4
        /*0010*/ 	.word	0x00000000
	.align		4
        /*0014*/ 	.word	0xfffffffd
	.align		4
        /*0018*/ 	.word	0x00000000
	.align		4
        /*001c*/ 	.word	0xfffffffc


//--------------------- .text._Z17squareMatrixGpuV2PdS_ --------------------------
	.section	.text._Z17squareMatrixGpuV2PdS_,"ax",@progbits
	.align	128
        .global         _Z17squareMatrixGpuV2PdS_
        .type           _Z17squareMatrixGpuV2PdS_,@function
        .size           _Z17squareMatrixGpuV2PdS_,(.L_x_5 - _Z17squareMatrixGpuV2PdS_)
        .other          _Z17squareMatrixGpuV2PdS_,@"STO_CUDA_ENTRY STV_DEFAULT"
_Z17squareMatrixGpuV2PdS_:
.text._Z17squareMatrixGpuV2PdS_:
[----:B------:R-:W-:Y:S01]  /*0000*/  LDC R1, c[0x0][0x37c] ;  /* 0x0000df00ff017b82 */ /* 0x000fe20000000800 */
[----:B------:R-:W0:Y:S07]  /*0010*/  S2R R0, SR_TID.X ;  /* 0x0000000000007919 */ /* 0x000e2e0000002100 */
[----:B------:R-:W0:Y:S01]  /*0020*/  S2UR UR4, SR_CTAID.X ;  /* 0x00000000000479c3 */ /* 0x000e220000002500 */
[----:B------:R-:W1:Y:S01]  /*0030*/  LDCU.64 UR8, c[0x0][0x358] ;  /* 0x00006b00ff0877ac */ /* 0x000e620008000a00 */
[----:B------:R-:W2:Y:S06]  /*0040*/  LDCU.64 UR6, c[0x0][0x380] ;  /* 0x00007000ff0677ac */ /* 0x000eac0008000a00 */
[----:B------:R-:W0:Y:S08]  /*0050*/  LDC R7, c[0x0][0x360] ;  /* 0x0000d800ff077b82 */ /* 0x000e300000000800 */
[----:B------:R-:W3:Y:S08]  /*0060*/  LDC.64 R2, c[0x0][0x388] ;  /* 0x0000e200ff027b82 */ /* 0x000ef00000000a00 */
[----:B------:R-:W4:Y:S01]  /*0070*/  LDC.64 R4, c[0x0][0x380] ;  /* 0x0000e000ff047b82 */ /* 0x000f220000000a00 */
[----:B0-----:R-:W-:-:S04]  /*0080*/  IMAD R7, R7, UR4, R0 ;  /* 0x0000000407077c24 */ /* 0x001fc8000f8e0200 */
[----:B---3--:R-:W-:-:S05]  /*0090*/  IMAD.WIDE R2, R7, 0x8, R2 ;  /* 0x0000000807027825 */ /* 0x008fca00078e0202 */
[----:B-1----:R0:W5:Y:S01]  /*00a0*/  LDG.E.64 R8, desc[UR8][R2.64] ;  /* 0x0000000802087981 */ /* 0x002162000c1e1b00 */
[----:B------:R-:W-:Y:S01]  /*00b0*/  SHF.R.S32.HI R0, RZ, 0x1f, R7 ;  /* 0x0000001fff007819 */ /* 0x000fe20000011407 */
[----:B--2---:R-:W-:Y:S01]  /*00c0*/  UIADD3 UR5, UP0, UPT, UR6, 0x40, URZ ;  /* 0x0000004006057890 */ /* 0x004fe2000ff1e0ff */
[----:B------:R-:W-:Y:S02]  /*00d0*/  UMOV UR4, URZ ;  /* 0x000000ff00047c82 */ /* 0x000fe40008000000 */
[----:B------:R-:W-:Y:S01]  /*00e0*/  LEA.HI R0, R0, R7, RZ, 0x7 ;  /* 0x0000000700007211 */ /* 0x000fe200078f38ff */
[----:B------:R-:W-:-:S03]  /*00f0*/  UIADD3.X UR6, UPT, UPT, URZ, UR7, URZ, UP0, !UPT ;  /* 0x00000007ff067290 */ /* 0x000fc600087fe4ff */
[----:B------:R-:W-:Y:S02]  /*0100*/  SHF.R.S32.HI R6, RZ, 0x7, R0 ;  /* 0x00000007ff067819 */ /* 0x000fe40000011400 */
[----:B------:R-:W-:-:S03]  /*0110*/  LOP3.LUT R0, R0, 0xffffff80, RZ, 0xc0, !PT ;  /* 0xffffff8000007812 */ /* 0x000fc600078ec0ff */
[----:B------:R-:W-:-:S04]  /*0120*/  IMAD R7, R6, -0x7f, R7 ;  /* 0xffffff8106077824 */ /* 0x000fc800078e0207 */
[----:B0---4-:R-:W-:-:S07]  /*0130*/  IMAD.WIDE R4, R7, 0x8, R4 ;  /* 0x0000000807047825 */ /* 0x011fce00078e0204 */
.L_x_0:
[----:B------:R-:W-:Y:S01]  /*0140*/  MOV R6, UR5 ;  /* 0x0000000500067c02 */ /* 0x000fe20008000f00 */
[----:B0-----:R-:W2:Y:S01]  /*0150*/  LDG.E.64 R12, desc[UR8][R4.64+0x400] ;  /* 0x00040008040c7981 */ /* 0x001ea2000c1e1b00 */
[----:B------:R-:W-:-:S03]  /*0160*/  MOV R7, UR6 ;  /* 0x0000000600077c02 */ /* 0x000fc60008000f00 */
[----:B------:R-:W-:-:S05]  /*0170*/  IMAD.WIDE R6, R0, 0x8, R6 ;  /* 0x0000000800067825 */ /* 0x000fca00078e0206 */
[----:B------:R-:W2:Y:S02]  /*0180*/  LDG.E.64 R10, desc[UR8][R6.64+-0x40] ;  /* 0xffffc008060a7981 */ /* 0x000ea4000c1e1b00 */
[----:B--2--5:R-:W-:-:S07]  /*0190*/  DFMA R10, R10, R12, R8 ;  /* 0x0000000c0a0a722b */ /* 0x024fce0000000008 */
[----:B------:R0:W-:Y:S04]  /*01a0*/  STG.E.64 desc[UR8][R2.64], R10 ;  /* 0x0000000a02007986 */ /* 0x0001e8000c101b08 */
[----:B------:R-:W2:Y:S04]  /*01b0*/  LDG.E.64 R8, desc[UR8][R6.64+-0x38] ;  /* 0xffffc80806087981 */ /* 0x000ea8000c1e1b00 */
[----:B------:R-:W2:Y:S02]  /*01c0*/  LDG.E.64 R12, desc[UR8][R4.64+0x400] ;  /* 0x00040008040c7981 */ /* 0x000ea4000c1e1b00 */
[----:B--2---:R-:W-:-:S07]  /*01d0*/  DFMA R8, R8, R12, R10 ;  /* 0x0000000c0808722b */ /* 0x004fce000000000a */
[----:B------:R1:W-:Y:S04]  /*01e0*/  STG.E.64 desc[UR8][R2.64], R8 ;  /* 0x0000000802007986 */ /* 0x0003e8000c101b08 */
[----:B------:R-:W2:Y:S04]  /*01f0*/  LDG.E.64 R12, desc[UR8][R6.64+-0x30] ;  /* 0xffffd008060c7981 */ /* 0x000ea8000c1e1b00 */
[----:B------:R-:W2:Y:S02]  /*0200*/  LDG.E.64 R14, desc[UR8][R4.64+0x400] ;  /* 0x00040008040e7981 */ /* 0x000ea4000c1e1b00 */
[----:B--2---:R-:W-:-:S07]  /*0210*/  DFMA R12, R12, R14, R8 ;  /* 0x0000000e0c0c722b */ /* 0x004fce0000000008 */
[----:B------:R2:W-:Y:S04]  /*0220*/  STG.E.64 desc[UR8][R2.64], R12 ;  /* 0x0000000c02007986 */ /* 0x0005e8000c101b08 */
[----:B------:R-:W3:Y:S04]  /*0230*/  LDG.E.64 R14, desc[UR8][R6.64+-0x28] ;  /* 0xffffd808060e7981 */ /* 0x000ee8000c1e1b00 */
[----:B------:R-:W3:Y:S02]  /*0240*/  LDG.E.64 R16, desc[UR8][R4.64+0x400] ;  /* 0x0004000804107981 */ /* 0x000ee4000c1e1b00 */
[----:B---3--:R-:W-:-:S07]  /*0250*/  DFMA R14, R14, R16, R12 ;  /* 0x000000100e0e722b */ /* 0x008fce000000000c */
[----:B------:R3:W-:Y:S04]  /*0260*/  STG.E.64 desc[UR8][R2.64], R14 ;  /* 0x0000000e02007986 */ /* 0x0007e8000c101b08 */
[----:B0-----:R-:W4:Y:S04]  /*0270*/  LDG.E.64 R10, desc[UR8][R6.64+-0x20] ;  /* 0xffffe008060a7981 */ /* 0x001f28000c1e1b00 */
[----:B------:R-:W4:Y:S02]  /*0280*/  LDG.E.64 R16, desc[UR8][R4.64+0x400] ;  /* 0x0004000804107981 */ /* 0x000f24000c1e1b00 */
[----:B----4-:R-:W-:-:S07]  /*0290*/  DFMA R10, R10, R16, R14 ;  /* 0x000000100a0a722b */ /* 0x010fce000000000e */
[----:B------:R0:W-:Y:S04]  /*02a0*/  STG.E.64 desc[UR8][R2.64], R10 ;  /* 0x0000000a02007986 */ /* 0x0001e8000c101b08 */
[----:B-1----:R-:W4:Y:S04]  /*02b0*/  LDG.E.64 R8, desc[UR8][R6.64+-0x18] ;  /* 0xffffe80806087981 */ /* 0x002f28000c1e1b00 */
[----:B------:R-:W4:Y:S02]  /*02c0*/  LDG.E.64 R16, desc[UR8][R4.64+0x400] ;  /* 0x0004000804107981 */ /* 0x000f24000c1e1b00 */
[----:B----4-:R-:W-:-:S07]  /*02d0*/  DFMA R8, R8, R16, R10 ;  /* 0x000000100808722b */ /* 0x010fce000000000a */
[----:B------:R1:W-:Y:S04]  /*02e0*/  STG.E.64 desc[UR8][R2.64], R8 ;  /* 0x0000000802007986 */ /* 0x0003e8000c101b08 */
[----:B--2---:R-:W2:Y:S04]  /*02f0*/  LDG.E.64 R12, desc[UR8][R6.64+-0x10] ;  /* 0xfffff008060c7981 */ /* 0x004ea8000c1e1b00 */
[----:B------:R-:W2:Y:S02]  /*0300*/  LDG.E.64 R16, desc[UR8][R4.64+0x400] ;  /* 0x0004000804107981 */ /* 0x000ea4000c1e1b00 */
[----:B--2---:R-:W-:-:S07]  /*0310*/  DFMA R12, R12, R16, R8 ;  /* 0x000000100c0c722b */ /* 0x004fce0000000008 */
[----:B------:R2:W-:Y:S04]  /*0320*/  STG.E.64 desc[UR8][R2.64], R12 ;  /* 0x0000000c02007986 */ /* 0x0005e8000c101b08 */
[----:B---3--:R-:W3:Y:S04]  /*0330*/  LDG.E.64 R14, desc[UR8][R6.64+-0x8] ;  /* 0xfffff808060e7981 */ /* 0x008ee8000c1e1b00 */
        /* <DEDUP_REMOVED lines=27> */
[----:B------:R-:W4:Y:S04]  /*04f0*/  LDG.E.64 R8, desc[UR8][R6.64+0x30] ;  /* 0x0000300806087981 */ /* 0x000f28000c1e1b00 */
[----:B--2---:R-:W4:Y:S02]  /*0500*/  LDG.E.64 R12, desc[UR8][R4.64+0x400] ;  /* 0x00040008040c7981 */ /* 0x004f24000c1e1b00 */
[----:B----4-:R-:W-:-:S07]  /*0510*/  DFMA R12, R8, R12, R16 ;  /* 0x0000000c080c722b */ /* 0x010fce0000000010 */
[----:B------:R0:W-:Y:S04]  /*0520*/  STG.E.64 desc[UR8][R2.64], R12 ;  /* 0x0000000c02007986 */ /* 0x0001e8000c101b08 */
[----:B------:R-:W2:Y:S04]  /*0530*/  LDG.E.64 R8, desc[UR8][R6.64+0x38] ;  /* 0x0000380806087981 */ /* 0x000ea8000c1e1b00 */
[----:B---3--:R-:W2:Y:S01]  /*0540*/  LDG.E.64 R14, desc[UR8][R4.64+0x400] ;  /* 0x00040008040e7981 */ /* 0x008ea2000c1e1b00 */
[----:B------:R-:W-:-:S04]  /*0550*/  UIADD3 UR4, UPT, UPT, UR4, 0x10, URZ ;  /* 0x0000001004047890 */ /* 0x000fc8000fffe0ff */
[----:B------:R-:W-:Y:S01]  /*0560*/  UISETP.NE.AND UP0, UPT, UR4, 0x80, UPT ;  /* 0x000000800400788c */ /* 0x000fe2000bf05270 */
[----:B------:R-:W-:Y:S01]  /*0570*/  IADD3 R0, PT, PT, R0, 0x10, RZ ;  /* 0x0000001000007810 */ /* 0x000fe20007ffe0ff */
[----:B--2---:R-:W-:-:S07]  /*0580*/  DFMA R8, R8, R14, R12 ;  /* 0x0000000e0808722b */ /* 0x004fce000000000c */
[----:B------:R0:W-:Y:S01]  /*0590*/  STG.E.64 desc[UR8][R2.64], R8 ;  /* 0x0000000802007986 */ /* 0x0001e2000c101b08 */
[----:B------:R-:W-:Y:S05]  /*05a0*/  BRA.U UP0, `(.L_x_0) ;  /* 0xfffffff900e47547 */ /* 0x000fea000b83ffff */
[----:B------:R-:W-:Y:S05]  /*05b0*/  EXIT ;  /* 0x000000000000794d */ /* 0x000fea0003800000 */
.L_x_1:
[----:B------:R-:W-:-:S00]  /*05c0*/  BRA `(.L_x_1) ;  /* 0xfffffffc00fc7947 */ /* 0x000fc0000383ffff */
[----:B------:R-:W-:-:S00]  /*05d0*/  NOP ;  /* 0x0000000000007918 */ /* 0x000fc00000000000 */
        /* <DEDUP_REMOVED lines=10> */
.L_x_5:


//--------------------- .text._Z15squareMatrixGpuPdS_ --------------------------
	.section	.text._Z15squareMatrixGpuPdS_,"ax",@progbits
	.align	128
        .global         _Z15squareMatrixGpuPdS_
        .type           _Z15squareMatrixGpuPdS_,@function
        .size           _Z15squareMatrixGpuPdS_,(.L_x_6 - _Z15squareMatrixGpuPdS_)
        .other          _Z15squareMatrixGpuPdS_,@"STO_CUDA_ENTRY STV_DEFAULT"
_Z15squareMatrixGpuPdS_:
.text._Z15squareMatrixGpuPdS_:
[----:B------:R-:W-:Y:S01]  /*0000*/  LDC R1, c[0x0][0x37c] ;  /* 0x0000df00ff017b82 */ /* 0x000fe20000000800 */
[----:B------:R-:W0:Y:S07]  /*0010*/  S2R R3, SR_TID.X ;  /* 0x0000000000037919 */ /* 0x000e2e0000002100 */
[----:B------:R-:W0:Y:S01]  /*0020*/  S2UR UR4, SR_CTAID.X ;  /* 0x00000000000479c3 */ /* 0x000e220000002500 */
[----:B------:R-:W1:Y:S01]  /*0030*/  LDCU.64 UR6, c[0x0][0x380] ;  /* 0x00007000ff0677ac */ /* 0x000e620008000a00 */
[----:B------:R-:W2:Y:S06]  /*0040*/  LDCU.64 UR8, c[0x0][0x358] ;  /* 0x00006b00ff0877ac */ /* 0x000eac0008000a00 */
[----:B------:R-:W0:Y:S01]  /*0050*/  LDC R0, c[0x0][0x360] ;  /* 0x0000d800ff007b82 */ /* 0x000e220000000800 */
[----:B-1----:R-:W-:-:S04]  /*0060*/  UIADD3 UR6, UP0, UPT, UR6, 0x40, URZ ;  /* 0x0000004006067890 */ /* 0x002fc8000ff1e0ff */
[----:B------:R-:W-:Y:S01]  /*0070*/  UIADD3.X UR7, UPT, UPT, URZ, UR7, URZ, UP0, !UPT ;  /* 0x00000007ff077290 */ /* 0x000fe200087fe4ff */
[----:B0-----:R-:W-:Y:S01]  /*0080*/  IMAD R0, R0, UR4, R3 ;  /* 0x0000000400007c24 */ /* 0x001fe2000f8e0203 */
[----:B------:R-:W-:-:S03]  /*0090*/  UMOV UR4, URZ ;  /* 0x000000ff00047c82 */ /* 0x000fc60008000000 */
[----:B--2---:R-:W-:-:S07]  /*00a0*/  IMAD.SHL.U32 R8, R0, 0x80, RZ ;  /* 0x0000008000087824 */ /* 0x004fce00078e00ff */
.L_x_3:
[----:B0-----:R-:W0:Y:S01]  /*00b0*/  LDC.64 R2, c[0x0][0x388] ;  /* 0x0000e200ff027b82 */ /* 0x001e220000000a00 */
[----:B------:R-:W-:Y:S01]  /*00c0*/  VIADD R5, R8, UR4 ;  /* 0x0000000408057c36 */ /* 0x000fe20008000000 */
[----:B------:R-:W1:Y:S03]  /*00d0*/  LDCU.64 UR10, c[0x0][0x380] ;  /* 0x00007000ff0a77ac */ /* 0x000e660008000a00 */
[----:B0-----:R-:W-:-:S05]  /*00e0*/  IMAD.WIDE R2, R5, 0x8, R2 ;  /* 0x0000000805027825 */ /* 0x001fca00078e0202 */
[----:B------:R0:W5:Y:S01]  /*00f0*/  LDG.E.64 R10, desc[UR8][R2.64] ;  /* 0x00000008020a7981 */ /* 0x000162000c1e1b00 */
[C---:B------:R-:W-:Y:S01]  /*0100*/  IADD3 R5, P0, PT, R0.reuse, UR4, RZ ;  /* 0x0000000400057c10 */ /* 0x040fe2000ff1e0ff */
[----:B------:R-:W-:Y:S01]  /*0110*/  UIADD3 UR4, UPT, UPT, UR4, 0x1, URZ ;  /* 0x0000000104047890 */ /* 0x000fe2000fffe0ff */
[----:B------:R-:W-:Y:S01]  /*0120*/  MOV R9, R8 ;  /* 0x0000000800097202 */ /* 0x000fe20000000f00 */
[----:B------:R-:W-:Y:S01]  /*0130*/  UMOV UR5, URZ ;  /* 0x000000ff00057c82 */ /* 0x000fe20008000000 */
[----:B-1----:R-:W-:Y:S01]  /*0140*/  LEA R4, P1, R5, UR10, 0x3 ;  /* 0x0000000a05047c11 */ /* 0x002fe2000f8218ff */
[----:B------:R-:W-:Y:S01]  /*0150*/  UISETP.NE.AND UP1, UPT, UR4, 0x80, UPT ;  /* 0x000000800400788c */ /* 0x000fe2000bf25270 */
[----:B------:R-:W-:-:S04]  /*0160*/  LEA.HI.X.SX32 R6, R0, RZ, 0x1, P0 ;  /* 0x000000ff00067211 */ /* 0x000fc800000f0eff */
[----:B0-----:R-:W-:-:S07]  /*0170*/  LEA.HI.X R5, R5, UR11, R6, 0x3, P1 ;  /* 0x0000000b05057c11 */ /* 0x001fce00088f1c06 */
.L_x_2:
[----:B------:R-:W-:Y:S01]  /*0180*/  MOV R7, UR7 ;  /* 0x0000000700077c02 */ /* 0x000fe20008000f00 */
[----:B------:R-:W-:Y:S01]  /*0190*/  IMAD.U32 R6, RZ, RZ, UR6 ;  /* 0x00000006ff067e24 */ /* 0x000fe2000f8e00ff */
[----:B0-----:R-:W2:Y:S03]  /*01a0*/  LDG.E.64 R14, desc[UR8][R4.64+0x400] ;  /* 0x00040008040e7981 */ /* 0x001ea6000c1e1b00 */
        /* <DEDUP_REMOVED lines=68> */
[----:B------:R-:W-:Y:S05]  /*05f0*/  BRA.U UP1, `(.L_x_3) ;  /* 0xfffffff901ac7547 */ /* 0x000fea000b83ffff */
[----:B------:R-:W-:Y:S05]  /*0600*/  EXIT ;  /* 0x000000000000794d */ /* 0x000fea0003800000 */
.L_x_4:
        /* <DEDUP_REMOVED lines=15> */
.L_x_6:


//--------------------- .nv.shared.reserved.0     --------------------------
	.section	.nv.shared.reserved.0,"aw",@nobits
	.weak		__nv_reservedSMEM_offset_0_alias
	.size		__nv_reservedSMEM_offset_0_alias, 0, 64
	.other		__nv_reservedSMEM_offset_0_alias,@"STO_CUDA_RESERVED_SHARED STV_DEFAULT"
__nv_reservedSMEM_offset_0_alias:
	.zero		0
	.zero		64


//--------------------- .nv.constant0._Z17squareMatrixGpuV2PdS_ --------------------------
	.section	.nv.constant0._Z17squareMatrixGpuV2PdS_,"a",@progbits
	.sectionflags	@""
	.align	4
.nv.constant0._Z17squareMatrixGpuV2PdS_:
	.zero		912


//--------------------- .nv.constant0._Z15squareMatrixGpuPdS_ --------------------------
	.section	.nv.constant0._Z15squareMatrixGpuPdS_,"a",@progbits
	.sectionflags	@""
	.align	4
.nv.constant0._Z15squareMatrixGpuPdS_:
	.zero		912


//--------------------- SYMBOLS --------------------------

	.type		.nv.reservedSmem.offset0,@object
	.size		.nv.reservedSmem.offset0,0x4
